	.headerflags	@"EF_CUDA_TEXMODE_UNIFIED EF_CUDA_64BIT_ADDRESS EF_CUDA_ACCELERATORS EF_CUDA_SM90 EF_CUDA_VIRTUAL_SM(EF_CUDA_SM90)"
	.elftype	@"ET_EXEC"


//--------------------- .nv.info                  --------------------------
	.section	.nv.info,"",@"SHT_CUDA_INFO"
	.align	4


	//----- nvinfo : EIATTR_REGCOUNT
	.align		4
        /*0000*/ 	.byte	0x04, 0x2f
        /*0002*/ 	.short	(.L_1 - .L_0)
	.align		4
.L_0:
        /*0004*/ 	.word	index@(triton_poi_fused_convolution_relu_12)
        /*0008*/ 	.word	0x00000020


	//----- nvinfo : EIATTR_MIN_STACK_SIZE
	.align		4
.L_1:
        /*000c*/ 	.byte	0x04, 0x12
        /*000e*/ 	.short	(.L_3 - .L_2)
	.align		4
.L_2:
        /*0010*/ 	.word	index@(triton_poi_fused_convolution_relu_12)
        /*0014*/ 	.word	0x00000000


	//----- nvinfo : EIATTR_FRAME_SIZE
	.align		4
.L_3:
        /*0018*/ 	.byte	0x04, 0x11
        /*001a*/ 	.short	(.L_5 - .L_4)
	.align		4
.L_4:
        /*001c*/ 	.word	index@(triton_poi_fused_convolution_relu_12)
        /*0020*/ 	.word	0x00000000


	//----- nvinfo : EIATTR_MIN_STACK_SIZE
	.align		4
.L_5:
        /*0024*/ 	.byte	0x04, 0x12
        /*0026*/ 	.short	(.L_7 - .L_6)
	.align		4
.L_6:
        /*0028*/ 	.word	index@(triton_poi_fused_convolution_relu_12)
        /*002c*/ 	.word	0x00000000
.L_7:


//--------------------- .nv.info.triton_poi_fused_convolution_relu_12 --------------------------
	.section	.nv.info.triton_poi_fused_convolution_relu_12,"",@"SHT_CUDA_INFO"
	.sectionflags	@""
	.align	4


	//----- nvinfo : EIATTR_CUDA_API_VERSION
	.align		4
        /*0000*/ 	.byte	0x04, 0x37
        /*0002*/ 	.short	(.L_9 - .L_8)
.L_8:
        /*0004*/ 	.word	0x0000007c


	//----- nvinfo : EIATTR_KPARAM_INFO
	.align		4
.L_9:
        /*0008*/ 	.byte	0x04, 0x17
        /*000a*/ 	.short	(.L_11 - .L_10)
.L_10:
        /*000c*/ 	.word	0x00000000
        /*0010*/ 	.short	0x0004
        /*0012*/ 	.short	0x001c
        /*0014*/ 	.byte	0x00, 0xf0, 0x11, 0x00


	//----- nvinfo : EIATTR_KPARAM_INFO
	.align		4
.L_11:
        /*0018*/ 	.byte	0x04, 0x17
        /*001a*/ 	.short	(.L_13 - .L_12)
.L_12:
        /*001c*/ 	.word	0x00000000
        /*0020*/ 	.short	0x0003
        /*0022*/ 	.short	0x0018
        /*0024*/ 	.byte	0x00, 0xf0, 0x11, 0x00


	//----- nvinfo : EIATTR_KPARAM_INFO
	.align		4
.L_13:
        /*0028*/ 	.byte	0x04, 0x17
        /*002a*/ 	.short	(.L_15 - .L_14)
.L_14:
        /*002c*/ 	.word	0x00000000
        /*0030*/ 	.short	0x0002
        /*0032*/ 	.short	0x0010
        /*0034*/ 	.byte	0x00, 0xf4, 0x21, 0x00


	//----- nvinfo : EIATTR_KPARAM_INFO
	.align		4
.L_15:
        /*0038*/ 	.byte	0x04, 0x17
        /*003a*/ 	.short	(.L_17 - .L_16)
.L_16:
        /*003c*/ 	.word	0x00000000
        /*0040*/ 	.short	0x0001
        /*0042*/ 	.short	0x0008
        /*0044*/ 	.byte	0x00, 0xf4, 0x21, 0x00


	//----- nvinfo : EIATTR_KPARAM_INFO
	.align		4
.L_17:
        /*0048*/ 	.byte	0x04, 0x17
        /*004a*/ 	.short	(.L_19 - .L_18)
.L_18:
        /*004c*/ 	.word	0x00000000
        /*0050*/ 	.short	0x0000
        /*0052*/ 	.short	0x0000
        /*0054*/ 	.byte	0x00, 0xf4, 0x21, 0x00


	//----- nvinfo : EIATTR_SPARSE_MMA_MASK
	.align		4
.L_19:
        /*0058*/ 	.byte	0x03, 0x50
        /*005a*/ 	.short	0x0000


	//----- nvinfo : EIATTR_MAXREG_COUNT
	.align		4
        /*005c*/ 	.byte	0x03, 0x1b
        /*005e*/ 	.short	0x00ff


	//----- nvinfo : EIATTR_EXIT_INSTR_OFFSETS
	.align		4
        /*0060*/ 	.byte	0x04, 0x1c
        /*0062*/ 	.short	(.L_21 - .L_20)


	//   ....[0]....
.L_20:
        /*0064*/ 	.word	0x00000950


	//   ....[1]....
        /*0068*/ 	.word	0x000009b0


	//----- nvinfo : EIATTR_REQNTID
	.align		4
.L_21:
        /*006c*/ 	.byte	0x04, 0x10
        /*006e*/ 	.short	(.L_23 - .L_22)
.L_22:
        /*0070*/ 	.word	0x00000080
        /*0074*/ 	.word	0x00000001
        /*0078*/ 	.word	0x00000001


	//----- nvinfo : EIATTR_CBANK_PARAM_SIZE
	.align		4
.L_23:
        /*007c*/ 	.byte	0x03, 0x19
        /*007e*/ 	.short	0x0020


	//----- nvinfo : EIATTR_PARAM_CBANK
	.align		4
        /*0080*/ 	.byte	0x04, 0x0a
        /*0082*/ 	.short	(.L_25 - .L_24)
	.align		4
.L_24:
        /*0084*/ 	.word	index@(.nv.constant0.triton_poi_fused_convolution_relu_12)
        /*0088*/ 	.short	0x0210
        /*008a*/ 	.short	0x0020


	//----- nvinfo : EIATTR_SW_WAR
	.align		4
.L_25:
        /*008c*/ 	.byte	0x04, 0x36
        /*008e*/ 	.short	(.L_27 - .L_26)
.L_26:
        /*0090*/ 	.word	0x00000008
.L_27:


//--------------------- .nv.callgraph             --------------------------
	.section	.nv.callgraph,"",@"SHT_CUDA_CALLGRAPH"
	.align	4
	.sectionentsize	8
	.align		4
        /*0000*/ 	.word	0x00000000
	.align		4
        /*0004*/ 	.word	0xffffffff
	.align		4
        /*0008*/ 	.word	0x00000000
	.align		4
        /*000c*/ 	.word	0xfffffffe
	.align		4
        /*0010*/ 	.word	0x00000000
	.align		4
        /*0014*/ 	.word	0xfffffffd
	.align		4
        /*0018*/ 	.word	0x00000000
	.align		4
        /*001c*/ 	.word	0xfffffffc


//--------------------- .text.triton_poi_fused_convolution_relu_12 --------------------------
	.section	.text.triton_poi_fused_convolution_relu_12,"ax",@progbits
	.sectionflags	@"SHF_BARRIERS=1"
	.align	128
        .global         triton_poi_fused_convolution_relu_12
        .type           triton_poi_fused_convolution_relu_12,@function
        .size           triton_poi_fused_convolution_relu_12,(.L_x_1 - triton_poi_fused_convolution_relu_12)
        .other          triton_poi_fused_convolution_relu_12,@"STO_CUDA_ENTRY STV_DEFAULT"
triton_poi_fused_convolution_relu_12:
.text.triton_poi_fused_convolution_relu_12:
[----:B------:R-:W0:Y:S01]  /*0000*/  LDC R1, c[0x0][0x28] ;  /* 0x00000a00ff017b82 */ /* 0x000e220000000800 */
[----:B------:R-:W1:Y:S07]  /*0010*/  S2R R2, SR_CTAID.Y ;  /* 0x0000000000027919 */ /* 0x000e6e0000002600 */
[----:B------:R-:W2:Y:S01]  /*0020*/  LDC.64 R6, c[0x0][0x210] ;  /* 0x00008400ff067b82 */ /* 0x000ea20000000a00 */
[----:B------:R-:W-:Y:S01]  /*0030*/  ULDC.64 UR6, c[0x0][0x208] ;  /* 0x0000820000067ab9 */ /* 0x000fe20000000a00 */
[----:B------:R-:W3:Y:S01]  /*0040*/  S2R R17, SR_TID.X ;  /* 0x0000000000117919 */ /* 0x000ee20000002100 */
[----:B------:R-:W4:Y:S05]  /*0050*/  S2R R9, SR_CTAID.X ;  /* 0x0000000000097919 */ /* 0x000f2a0000002500 */
[----:B------:R-:W5:Y:S01]  /*0060*/  LDC.64 R4, c[0x0][0x218] ;  /* 0x00008600ff047b82 */ /* 0x000f620000000a00 */
[----:B-1----:R-:W-:Y:S01]  /*0070*/  IMAD.SHL.U32 R0, R2, 0x40, RZ ;  /* 0x0000004002007824 */ /* 0x002fe200078e00ff */
[----:B------:R-:W-:Y:S01]  /*0080*/  SHF.R.S32.HI R2, RZ, 0x19, R2 ;  /* 0x00000019ff027819 */ /* 0x000fe20000011402 */
[----:B---3--:R-:W-:-:S03]  /*0090*/  IMAD.SHL.U32 R3, R17, 0x4, RZ ;  /* 0x0000000411037824 */ /* 0x008fc600078e00ff */
[----:B------:R-:W-:Y:S02]  /*00a0*/  SGXT R2, R2, 0x1 ;  /* 0x000000010202781a */ /* 0x000fe40000000200 */
[----:B------:R-:W-:Y:S02]  /*00b0*/  SHF.R.U32.HI R10, RZ, 0x4, R17 ;  /* 0x00000004ff0a7819 */ /* 0x000fe40000011611 */
[----:B------:R-:W-:-:S04]  /*00c0*/  LOP3.LUT R3, R0, 0x3c, R3, 0xf8, !PT ;  /* 0x0000003c00037812 */ /* 0x000fc800078ef803 */
[----:B------:R-:W-:-:S04]  /*00d0*/  LEA.HI R2, R2, R3, RZ, 0x8 ;  /* 0x0000000302027211 */ /* 0x000fc800078f40ff */
[----:B------:R-:W-:-:S05]  /*00e0*/  LOP3.LUT R8, R2, 0xffffff00, RZ, 0xc0, !PT ;  /* 0xffffff0002087812 */ /* 0x000fca00078ec0ff */
[----:B------:R-:W-:Y:S01]  /*00f0*/  IMAD.IADD R13, R3, 0x1, -R8 ;  /* 0x00000001030d7824 */ /* 0x000fe200078e0a08 */
[----:B------:R-:W-:Y:S01]  /*0100*/  SHF.R.S32.HI R8, RZ, 0x8, R2 ;  /* 0x00000008ff087819 */ /* 0x000fe20000011402 */
[----:B----4-:R-:W-:Y:S01]  /*0110*/  IMAD.SHL.U32 R2, R9, 0x10, RZ ;  /* 0x0000001009027824 */ /* 0x010fe200078e00ff */
[----:B------:R-:W-:-:S03]  /*0120*/  SGXT.U32 R3, R10, 0x3 ;  /* 0x000000030a03781a */ /* 0x000fc60000000000 */
[----:B------:R-:W-:Y:S01]  /*0130*/  IMAD R10, R8, 0x900, R13 ;  /* 0x00000900080a7824 */ /* 0x000fe200078e020d */
[----:B------:R-:W-:Y:S01]  /*0140*/  LOP3.LUT R8, R2, R3, RZ, 0xfc, !PT ;  /* 0x0000000302087212 */ /* 0x000fe200078efcff */
[----:B-----5:R-:W-:Y:S01]  /*0150*/  IMAD.WIDE R12, R13, 0x4, R4 ;  /* 0x000000040d0c7825 */ /* 0x020fe200078e0204 */
[----:B------:R-:W-:Y:S02]  /*0160*/  LOP3.LUT R9, R2, 0x8, R3, 0xfe, !PT ;  /* 0x0000000802097812 */ /* 0x000fe400078efe03 */
[----:B------:R-:W-:Y:S02]  /*0170*/  CS2R R4, SRZ ;  /* 0x0000000000047805 */ /* 0x000fe4000001ff00 */
[C---:B------:R-:W-:Y:S01]  /*0180*/  ISETP.GE.AND P0, PT, R8.reuse, 0x9, PT ;  /* 0x000000090800780c */ /* 0x040fe20003f06270 */
[--C-:B------:R-:W-:Y:S01]  /*0190*/  IMAD R19, R8, 0x100, R10.reuse ;  /* 0x0000010008137824 */ /* 0x100fe200078e020a */
[C---:B------:R-:W-:Y:S01]  /*01a0*/  ISETP.GE.AND P1, PT, R9.reuse, 0x9, PT ;  /* 0x000000090900780c */ /* 0x040fe20003f26270 */
[----:B------:R-:W-:Y:S01]  /*01b0*/  IMAD R23, R9, 0x100, R10 ;  /* 0x0000010009177824 */ /* 0x000fe200078e020a */
[----:B------:R-:W-:Y:S01]  /*01c0*/  CS2R R8, SRZ ;  /* 0x0000000000087805 */ /* 0x000fe2000001ff00 */
[--C-:B--2---:R-:W-:Y:S01]  /*01d0*/  IMAD.WIDE R18, R19, 0x4, R6.reuse ;  /* 0x0000000413127825 */ /* 0x104fe200078e0206 */
[----:B------:R-:W-:Y:S01]  /*01e0*/  CS2R R10, SRZ ;  /* 0x00000000000a7805 */ /* 0x000fe2000001ff00 */
[----:B------:R-:W2:Y:S02]  /*01f0*/  LDG.E.EL.128 R12, desc[UR6][R12.64] ;  /* 0x000000060c0c7981 */ /* 0x000ea4000c2e1d00 */
[----:B------:R-:W-:Y:S01]  /*0200*/  IMAD.WIDE R22, R23, 0x4, R6 ;  /* 0x0000000417167825 */ /* 0x000fe200078e0206 */
[----:B------:R-:W-:-:S03]  /*0210*/  CS2R R6, SRZ ;  /* 0x0000000000067805 */ /* 0x000fc6000001ff00 */
[----:B------:R-:W2:Y:S04]  /*0220*/  @!P0 LDG.E.EL.128 R8, desc[UR6][R18.64] ;  /* 0x0000000612088981 */ /* 0x000ea8000c2e1d00 */
[----:B------:R1:W3:Y:S01]  /*0230*/  @!P1 LDG.E.EL.128 R4, desc[UR6][R22.64] ;  /* 0x0000000616049981 */ /* 0x0002e2000c2e1d00 */
[----:B------:R-:W4:Y:S01]  /*0240*/  S2R R20, SR_TID.X ;  /* 0x0000000000147919 */ /* 0x000f220000002100 */
[----:B------:R-:W5:Y:S01]  /*0250*/  S2UR UR5, SR_CgaCtaId ;  /* 0x00000000000579c3 */ /* 0x000f620000008800 */
[----:B------:R-:W-:Y:S01]  /*0260*/  UMOV UR4, 0x400 ;  /* 0x0000040000047882 */ /* 0x000fe20000000000 */
[----:B----4-:R-:W-:-:S05]  /*0270*/  IMAD.SHL.U32 R16, R20, 0x40, RZ ;  /* 0x0000004014107824 */ /* 0x010fca00078e00ff */
[----:B------:R-:W-:Y:S01]  /*0280*/  LOP3.LUT R16, R16, 0x3c0, RZ, 0xc0, !PT ;  /* 0x000003c010107812 */ /* 0x000fe200078ec0ff */
[----:B0----5:R-:W-:-:S03]  /*0290*/  UPRMT UR4, UR5, 0x654, UR4 ;  /* 0x0000065405047896 */ /* 0x021fc60008000004 */
[C---:B------:R-:W-:Y:S02]  /*02a0*/  LOP3.LUT R25, R16.reuse, R3, RZ, 0xfc, !PT ;  /* 0x0000000310197212 */ /* 0x040fe400078efcff */
[C---:B------:R-:W-:Y:S02]  /*02b0*/  LOP3.LUT R24, R16.reuse, 0x10, RZ, 0xfc, !PT ;  /* 0x0000001010187812 */ /* 0x040fe400078efcff */
[C---:B------:R-:W-:Y:S02]  /*02c0*/  LOP3.LUT R26, R16.reuse, 0x20, RZ, 0xfc, !PT ;  /* 0x00000020101a7812 */ /* 0x040fe400078efcff */
[C---:B------:R-:W-:Y:S02]  /*02d0*/  LOP3.LUT R28, R16.reuse, 0x30, RZ, 0xfc, !PT ;  /* 0x00000030101c7812 */ /* 0x040fe400078efcff */
[-C--:B-1----:R-:W-:Y:S02]  /*02e0*/  LEA.HI R22, R16, R25.reuse, RZ, 0x1c ;  /* 0x0000001910167211 */ /* 0x082fe400078fe0ff */
[----:B------:R-:W-:-:S02]  /*02f0*/  LEA.HI R21, R24, R25, RZ, 0x1c ;  /* 0x0000001918157211 */ /* 0x000fc400078fe0ff */
[-C--:B------:R-:W-:Y:S02]  /*0300*/  LEA.HI R16, R26, R25.reuse, RZ, 0x1c ;  /* 0x000000191a107211 */ /* 0x080fe400078fe0ff */
[----:B------:R-:W-:Y:S02]  /*0310*/  LEA.HI R18, R28, R25, RZ, 0x1c ;  /* 0x000000191c127211 */ /* 0x000fe400078fe0ff */
[----:B------:R-:W-:Y:S02]  /*0320*/  LEA R22, R22, UR4, 0x2 ;  /* 0x0000000416167c11 */ /* 0x000fe4000f8e10ff */
[----:B------:R-:W-:Y:S02]  /*0330*/  LEA R19, R16, UR4, 0x2 ;  /* 0x0000000410137c11 */ /* 0x000fe4000f8e10ff */
[----:B------:R-:W-:Y:S02]  /*0340*/  LEA R18, R18, UR4, 0x2 ;  /* 0x0000000412127c11 */ /* 0x000fe4000f8e10ff */
[----:B------:R-:W-:-:S04]  /*0350*/  LOP3.LUT R20, R20, 0x7f, RZ, 0xc0, !PT ;  /* 0x0000007f14147812 */ /* 0x000fc800078ec0ff */
[C---:B------:R-:W-:Y:S02]  /*0360*/  LOP3.LUT R23, R20.reuse, 0x180, RZ, 0xfc, !PT ;  /* 0x0000018014177812 */ /* 0x040fe400078efcff */
[C---:B------:R-:W-:Y:S02]  /*0370*/  LOP3.LUT R25, R20.reuse, 0x200, RZ, 0xfc, !PT ;  /* 0x0000020014197812 */ /* 0x040fe400078efcff */
[----:B------:R-:W-:Y:S02]  /*0380*/  LOP3.LUT R27, R20, 0x300, RZ, 0xfc, !PT ;  /* 0x00000300141b7812 */ /* 0x000fe400078efcff */
[-C--:B------:R-:W-:Y:S02]  /*0390*/  LEA.HI R23, R23, R20.reuse, RZ, 0x1c ;  /* 0x0000001417177211 */ /* 0x080fe400078fe0ff */
[-C--:B------:R-:W-:Y:S02]  /*03a0*/  LEA.HI R25, R25, R20.reuse, RZ, 0x1c ;  /* 0x0000001419197211 */ /* 0x080fe400078fe0ff */
[----:B------:R-:W-:-:S04]  /*03b0*/  LEA.HI R27, R27, R20, RZ, 0x1c ;  /* 0x000000141b1b7211 */ /* 0x000fc800078fe0ff */
[----:B------:R-:W-:Y:S02]  /*03c0*/  LEA R16, R27, UR4, 0x2 ;  /* 0x000000041b107c11 */ /* 0x000fe4000f8e10ff */
[----:B------:R-:W-:Y:S02]  /*03d0*/  LOP3.LUT R2, R2, 0xf, R17, 0xf8, !PT ;  /* 0x0000000f02027812 */ /* 0x000fe400078ef811 */
[----:B------:R-:W-:Y:S02]  /*03e0*/  LOP3.LUT R27, R0, 0x28, R3, 0xfe, !PT ;  /* 0x00000028001b7812 */ /* 0x000fe400078efe03 */
[----:B------:R-:W-:Y:S02]  /*03f0*/  LOP3.LUT R29, R0, 0x30, R3, 0xfe, !PT ;  /* 0x00000030001d7812 */ /* 0x000fe400078efe03 */
[----:B------:R-:W-:Y:S01]  /*0400*/  LOP3.LUT R17, R20, 0x380, RZ, 0xfc, !PT ;  /* 0x0000038014117812 */ /* 0x000fe200078efcff */
[----:B------:R-:W-:-:S03]  /*0410*/  IMAD R27, R27, 0x9, R2 ;  /* 0x000000091b1b7824 */ /* 0x000fc600078e0202 */
[----:B------:R-:W-:-:S04]  /*0420*/  LEA.HI R17, R17, R20, RZ, 0x1c ;  /* 0x0000001411117211 */ /* 0x000fc800078fe0ff */
[----:B------:R-:W-:Y:S02]  /*0430*/  LEA R17, R17, UR4, 0x2 ;  /* 0x0000000411117c11 */ /* 0x000fe4000f8e10ff */
[C---:B--2---:R-:W-:Y:S01]  /*0440*/  FSETP.GEU.AND P3, PT, R13.reuse, -R9, PT ;  /* 0x800000090d00720b */ /* 0x044fe20003f6e000 */
[C---:B------:R-:W-:Y:S01]  /*0450*/  FADD R9, R13.reuse, R9 ;  /* 0x000000090d097221 */ /* 0x040fe20000000000 */
[C---:B---3--:R-:W-:Y:S01]  /*0460*/  FSETP.GEU.AND P2, PT, R13.reuse, -R5, PT ;  /* 0x800000050d00720b */ /* 0x048fe20003f4e000 */
[----:B------:R-:W-:Y:S01]  /*0470*/  FADD R5, R13, R5 ;  /* 0x000000050d057221 */ /* 0x000fe20000000000 */
[----:B------:R-:W-:Y:S01]  /*0480*/  FADD R13, R12, R8 ;  /* 0x000000080c0d7221 */ /* 0x000fe20000000000 */
[C---:B------:R-:W-:Y:S01]  /*0490*/  FSETP.GEU.AND P0, PT, R14.reuse, -R10, PT ;  /* 0x8000000a0e00720b */ /* 0x040fe20003f0e000 */
[----:B------:R-:W-:Y:S01]  /*04a0*/  FADD R10, R14, R10 ;  /* 0x0000000a0e0a7221 */ /* 0x000fe20000000000 */
[C---:B------:R-:W-:Y:S02]  /*04b0*/  FSETP.GEU.AND P5, PT, R12.reuse, -R8, PT ;  /* 0x800000080c00720b */ /* 0x040fe40003fae000 */
[C---:B------:R-:W-:Y:S01]  /*04c0*/  FSETP.GEU.AND P6, PT, R15.reuse, -R11, PT ;  /* 0x8000000b0f00720b */ /* 0x040fe20003fce000 */
[----:B------:R-:W-:Y:S01]  /*04d0*/  FADD R11, R15, R11 ;  /* 0x0000000b0f0b7221 */ /* 0x000fe20000000000 */
[C---:B------:R-:W-:Y:S01]  /*04e0*/  FSETP.GEU.AND P4, PT, R12.reuse, -R4, PT ;  /* 0x800000040c00720b */ /* 0x040fe20003f8e000 */
[----:B------:R-:W-:Y:S01]  /*04f0*/  FADD R4, R12, R4 ;  /* 0x000000040c047221 */ /* 0x000fe20000000000 */
[C---:B------:R-:W-:Y:S01]  /*0500*/  FSETP.GEU.AND P1, PT, R14.reuse, -R6, PT ;  /* 0x800000060e00720b */ /* 0x040fe20003f2e000 */
[----:B------:R-:W-:Y:S01]  /*0510*/  FADD R6, R14, R6 ;  /* 0x000000060e067221 */ /* 0x000fe20000000000 */
[----:B------:R-:W-:-:S02]  /*0520*/  FSEL R13, R13, RZ, P5 ;  /* 0x000000ff0d0d7208 */ /* 0x000fc40002800000 */
[C---:B------:R-:W-:Y:S01]  /*0530*/  FSETP.GEU.AND P5, PT, R15.reuse, -R7, PT ;  /* 0x800000070f00720b */ /* 0x040fe20003fae000 */
[----:B------:R-:W-:Y:S01]  /*0540*/  FADD R7, R15, R7 ;  /* 0x000000070f077221 */ /* 0x000fe20000000000 */
[----:B------:R-:W-:Y:S02]  /*0550*/  LEA R12, R21, UR4, 0x2 ;  /* 0x00000004150c7c11 */ /* 0x000fe4000f8e10ff */
[----:B------:R-:W-:Y:S02]  /*0560*/  FSEL R9, R9, RZ, P3 ;  /* 0x000000ff09097208 */ /* 0x000fe40001800000 */
[----:B------:R-:W-:Y:S02]  /*0570*/  FSEL R10, R10, RZ, P0 ;  /* 0x000000ff0a0a7208 */ /* 0x000fe40000000000 */
[----:B------:R-:W-:Y:S01]  /*0580*/  FSEL R11, R11, RZ, P6 ;  /* 0x000000ff0b0b7208 */ /* 0x000fe20003000000 */
[----:B------:R0:W-:Y:S01]  /*0590*/  STS [R22], R13 ;  /* 0x0000000d16007388 */ /* 0x0001e20000000800 */
[----:B------:R-:W-:-:S02]  /*05a0*/  FSEL R15, R4, RZ, P4 ;  /* 0x000000ff040f7208 */ /* 0x000fc40002000000 */
[----:B------:R-:W-:Y:S01]  /*05b0*/  FSEL R8, R5, RZ, P2 ;  /* 0x000000ff05087208 */ /* 0x000fe20001000000 */
[----:B------:R-:W-:Y:S01]  /*05c0*/  STS [R12+0x40], R9 ;  /* 0x000040090c007388 */ /* 0x000fe20000000800 */
[----:B------:R-:W-:Y:S02]  /*05d0*/  FSEL R6, R6, RZ, P1 ;  /* 0x000000ff06067208 */ /* 0x000fe40000800000 */
[----:B------:R-:W-:Y:S01]  /*05e0*/  FSEL R7, R7, RZ, P5 ;  /* 0x000000ff07077208 */ /* 0x000fe20002800000 */
[----:B------:R-:W-:Y:S04]  /*05f0*/  STS [R19+0x80], R10 ;  /* 0x0000800a13007388 */ /* 0x000fe80000000800 */
[----:B------:R1:W-:Y:S04]  /*0600*/  STS [R18+0xc0], R11 ;  /* 0x0000c00b12007388 */ /* 0x0003e80000000800 */
[----:B------:R-:W-:Y:S04]  /*0610*/  STS [R22+0x20], R15 ;  /* 0x0000200f16007388 */ /* 0x000fe80000000800 */
[----:B------:R-:W-:Y:S04]  /*0620*/  STS [R12+0x60], R8 ;  /* 0x000060080c007388 */ /* 0x000fe80000000800 */
[----:B------:R2:W-:Y:S04]  /*0630*/  STS [R19+0xa0], R6 ;  /* 0x0000a00613007388 */ /* 0x0005e80000000800 */
[----:B------:R3:W-:Y:S01]  /*0640*/  STS [R18+0xe0], R7 ;  /* 0x0000e00712007388 */ /* 0x0007e20000000800 */
[----:B------:R-:W-:Y:S01]  /*0650*/  BAR.SYNC.DEFER_BLOCKING 0x0 ;  /* 0x0000000000007b1d */ /* 0x000fe20000010000 */
[C---:B0-----:R-:W-:Y:S01]  /*0660*/  LOP3.LUT R13, R20.reuse, 0x80, RZ, 0xfc, !PT ;  /* 0x00000080140d7812 */ /* 0x041fe200078efcff */
[----:B------:R-:W-:Y:S01]  /*0670*/  IMAD.IADD R4, R3, 0x1, R20 ;  /* 0x0000000103047824 */ /* 0x000fe200078e0214 */
[----:B-1----:R-:W-:-:S02]  /*0680*/  LOP3.LUT R11, R20, 0x100, RZ, 0xfc, !PT ;  /* 0x00000100140b7812 */ /* 0x002fc400078efcff */
[-C--:B------:R-:W-:Y:S02]  /*0690*/  LEA.HI R13, R13, R20.reuse, RZ, 0x1c ;  /* 0x000000140d0d7211 */ /* 0x080fe400078fe0ff */
[----:B------:R-:W-:Y:S02]  /*06a0*/  LEA R9, R4, UR4, 0x2 ;  /* 0x0000000404097c11 */ /* 0x000fe4000f8e10ff */
[----:B------:R-:W-:Y:S01]  /*06b0*/  LEA R13, R13, UR4, 0x2 ;  /* 0x000000040d0d7c11 */ /* 0x000fe2000f8e10ff */
[----:B------:R-:W0:Y:S01]  /*06c0*/  LDC.64 R4, c[0x0][0x220] ;  /* 0x00008800ff047b82 */ /* 0x000e220000000a00 */
[----:B--2---:R-:W-:Y:S02]  /*06d0*/  LOP3.LUT R19, R20, 0x280, RZ, 0xfc, !PT ;  /* 0x0000028014137812 */ /* 0x004fe400078efcff */
[-C--:B------:R-:W-:Y:S02]  /*06e0*/  LEA.HI R11, R11, R20.reuse, RZ, 0x1c ;  /* 0x000000140b0b7211 */ /* 0x080fe400078fe0ff */
[----:B------:R-:W-:-:S02]  /*06f0*/  LEA.HI R19, R19, R20, RZ, 0x1c ;  /* 0x0000001413137211 */ /* 0x000fc400078fe0ff */
[----:B------:R-:W-:Y:S02]  /*0700*/  LEA R6, R11, UR4, 0x2 ;  /* 0x000000040b067c11 */ /* 0x000fe4000f8e10ff */
[----:B------:R-:W-:Y:S02]  /*0710*/  LEA R12, R23, UR4, 0x2 ;  /* 0x00000004170c7c11 */ /* 0x000fe4000f8e10ff */
[----:B------:R-:W-:Y:S01]  /*0720*/  LEA R11, R25, UR4, 0x2 ;  /* 0x00000004190b7c11 */ /* 0x000fe2000f8e10ff */
[----:B------:R1:W2:Y:S01]  /*0730*/  LDS R15, [R9] ;  /* 0x00000000090f7984 */ /* 0x0002a20000000800 */
[----:B------:R-:W-:-:S03]  /*0740*/  LEA R10, R19, UR4, 0x2 ;  /* 0x00000004130a7c11 */ /* 0x000fc6000f8e10ff */
[----:B------:R-:W4:Y:S04]  /*0750*/  LDS R21, [R13+0x200] ;  /* 0x000200000d157984 */ /* 0x000f280000000800 */
[----:B------:R0:W5:Y:S04]  /*0760*/  LDS R13, [R6+0x400] ;  /* 0x00040000060d7984 */ /* 0x0001680000000800 */
[----:B------:R-:W5:Y:S04]  /*0770*/  LDS R12, [R12+0x600] ;  /* 0x000600000c0c7984 */ /* 0x000f680000000800 */
[----:B------:R-:W5:Y:S04]  /*0780*/  LDS R11, [R11+0x800] ;  /* 0x000800000b0b7984 */ /* 0x000f680000000800 */
[----:B------:R-:W5:Y:S04]  /*0790*/  LDS R10, [R10+0xa00] ;  /* 0x000a00000a0a7984 */ /* 0x000f680000000800 */
[----:B------:R-:W5:Y:S01]  /*07a0*/  LDS R16, [R16+0xc00] ;  /* 0x000c000010107984 */ /* 0x000f620000000800 */
[----:B---3--:R-:W-:-:S02]  /*07b0*/  LOP3.LUT R7, R0, R3, RZ, 0xfc, !PT ;  /* 0x0000000300077212 */ /* 0x008fc400078efcff */
[----:B------:R-:W-:Y:S02]  /*07c0*/  ISETP.GE.AND P0, PT, R2, 0x9, PT ;  /* 0x000000090200780c */ /* 0x000fe40003f06270 */
[----:B-1----:R-:W-:Y:S01]  /*07d0*/  LOP3.LUT R9, R0, 0x8, R3, 0xfe, !PT ;  /* 0x0000000800097812 */ /* 0x002fe200078efe03 */
[----:B------:R-:W-:Y:S01]  /*07e0*/  IMAD R7, R7, 0x9, R2 ;  /* 0x0000000907077824 */ /* 0x000fe200078e0202 */
[----:B------:R-:W-:-:S03]  /*07f0*/  LOP3.LUT R19, R0, 0x10, R3, 0xfe, !PT ;  /* 0x0000001000137812 */ /* 0x000fc600078efe03 */
[----:B------:R-:W-:Y:S01]  /*0800*/  IMAD R9, R9, 0x9, R2 ;  /* 0x0000000909097824 */ /* 0x000fe200078e0202 */
[----:B------:R-:W-:Y:S01]  /*0810*/  LOP3.LUT R23, R0, 0x18, R3, 0xfe, !PT ;  /* 0x0000001800177812 */ /* 0x000fe200078efe03 */
[----:B0-----:R-:W-:Y:S01]  /*0820*/  IMAD.WIDE R6, R7, 0x4, R4 ;  /* 0x0000000407067825 */ /* 0x001fe200078e0204 */
[----:B------:R-:W-:-:S03]  /*0830*/  LOP3.LUT R25, R0, 0x20, R3, 0xfe, !PT ;  /* 0x0000002000197812 */ /* 0x000fc600078efe03 */
[----:B------:R-:W-:Y:S01]  /*0840*/  IMAD.WIDE R8, R9, 0x4, R4 ;  /* 0x0000000409087825 */ /* 0x000fe200078e0204 */
[----:B--2---:R0:W-:Y:S03]  /*0850*/  @!P0 STG.E desc[UR6][R6.64], R15 ;  /* 0x0000000f06008986 */ /* 0x0041e6000c101906 */
[--C-:B------:R-:W-:Y:S02]  /*0860*/  IMAD R19, R19, 0x9, R2.reuse ;  /* 0x0000000913137824 */ /* 0x100fe400078e0202 */
[--C-:B------:R-:W-:Y:S01]  /*0870*/  IMAD R23, R23, 0x9, R2.reuse ;  /* 0x0000000917177824 */ /* 0x100fe200078e0202 */
[----:B----4-:R1:W-:Y:S01]  /*0880*/  @!P0 STG.E desc[UR6][R8.64], R21 ;  /* 0x0000001508008986 */ /* 0x0103e2000c101906 */
[----:B------:R-:W-:Y:S02]  /*0890*/  IMAD R25, R25, 0x9, R2 ;  /* 0x0000000919197824 */ /* 0x000fe400078e0202 */
[----:B------:R-:W-:-:S04]  /*08a0*/  IMAD.WIDE R18, R19, 0x4, R4 ;  /* 0x0000000413127825 */ /* 0x000fc800078e0204 */
[----:B0-----:R-:W-:-:S04]  /*08b0*/  IMAD.WIDE R14, R23, 0x4, R4 ;  /* 0x00000004170e7825 */ /* 0x001fc800078e0204 */
[----:B-1----:R-:W-:Y:S02]  /*08c0*/  IMAD R21, R29, 0x9, R2 ;  /* 0x000000091d157824 */ /* 0x002fe400078e0202 */
[--C-:B------:R-:W-:Y:S01]  /*08d0*/  IMAD.WIDE R8, R25, 0x4, R4.reuse ;  /* 0x0000000419087825 */ /* 0x100fe200078e0204 */
[----:B-----5:R0:W-:Y:S03]  /*08e0*/  @!P0 STG.E desc[UR6][R18.64], R13 ;  /* 0x0000000d12008986 */ /* 0x0201e6000c101906 */
[--C-:B------:R-:W-:Y:S01]  /*08f0*/  IMAD.WIDE R6, R27, 0x4, R4.reuse ;  /* 0x000000041b067825 */ /* 0x100fe200078e0204 */
[----:B------:R0:W-:Y:S03]  /*0900*/  @!P0 STG.E desc[UR6][R14.64], R12 ;  /* 0x0000000c0e008986 */ /* 0x0001e6000c101906 */
[----:B------:R-:W-:Y:S01]  /*0910*/  IMAD.WIDE R20, R21, 0x4, R4 ;  /* 0x0000000415147825 */ /* 0x000fe200078e0204 */
[----:B------:R0:W-:Y:S04]  /*0920*/  @!P0 STG.E desc[UR6][R8.64], R11 ;  /* 0x0000000b08008986 */ /* 0x0001e8000c101906 */
[----:B------:R0:W-:Y:S04]  /*0930*/  @!P0 STG.E desc[UR6][R6.64], R10 ;  /* 0x0000000a06008986 */ /* 0x0001e8000c101906 */
[----:B------:R0:W-:Y:S02]  /*0940*/  @!P0 STG.E desc[UR6][R20.64], R16 ;  /* 0x0000001014008986 */ /* 0x0001e4000c101906 */
[----:B0-----:R-:W-:Y:S05]  /*0950*/  @P0 EXIT ;  /* 0x000000000000094d */ /* 0x001fea0003800000 */
[----:B------:R-:W0:Y:S01]  /*0960*/  LDS R17, [R17+0xe00] ;  /* 0x000e000011117984 */ /* 0x000e220000000800 */
[----:B------:R-:W-:-:S05]  /*0970*/  LOP3.LUT R3, R0, 0x38, R3, 0xfe, !PT ;  /* 0x0000003800037812 */ /* 0x000fca00078efe03 */
[----:B------:R-:W-:-:S04]  /*0980*/  IMAD R3, R3, 0x9, R2 ;  /* 0x0000000903037824 */ /* 0x000fc800078e0202 */
[----:B------:R-:W-:-:S05]  /*0990*/  IMAD.WIDE R4, R3, 0x4, R4 ;  /* 0x0000000403047825 */ /* 0x000fca00078e0204 */
[----:B0-----:R-:W-:Y:S01]  /*09a0*/  STG.E desc[UR6][R4.64], R17 ;  /* 0x0000001104007986 */ /* 0x001fe2000c101906 */
[----:B------:R-:W-:Y:S05]  /*09b0*/  EXIT ;  /* 0x000000000000794d */ /* 0x000fea0003800000 */
.L_x_0:
[----:B------:R-:W-:-:S00]  /*09c0*/  BRA `(.L_x_0) ;  /* 0xfffffffc00fc7947 */ /* 0x000fc0000383ffff */
[----:B------:R-:W-:-:S00]  /*09d0*/  NOP ;  /* 0x0000000000007918 */ /* 0x000fc00000000000 */
        /* <DEDUP_REMOVED lines=10> */
.L_x_1:


//--------------------- .nv.shared.triton_poi_fused_convolution_relu_12 --------------------------
	.section	.nv.shared.triton_poi_fused_convolution_relu_12,"aw",@nobits
	.sectionflags	@""
	.align	16
	.zero		1024


//--------------------- .nv.constant0.triton_poi_fused_convolution_relu_12 --------------------------
	.section	.nv.constant0.triton_poi_fused_convolution_relu_12,"a",@progbits
	.sectionflags	@""
	.align	4
.nv.constant0.triton_poi_fused_convolution_relu_12:
	.zero		560
